//
// Generated by NVIDIA NVVM Compiler
//
// Compiler Build ID: CL-36424714
// Cuda compilation tools, release 13.0, V13.0.88
// Based on NVVM 20.0.0
//

.version 9.0
.target sm_100
.address_size 64

	// .globl	_Z17gemm_naive_kernelPKfS0_Pfiii
// _ZZ17gemm_naive_kernelPKfS0_PfiiiE2As has been demoted
// _ZZ17gemm_naive_kernelPKfS0_PfiiiE2Bs has been demoted

.visible .entry _Z17gemm_naive_kernelPKfS0_Pfiii(
	.param .u64 .ptr .align 1 _Z17gemm_naive_kernelPKfS0_Pfiii_param_0,
	.param .u64 .ptr .align 1 _Z17gemm_naive_kernelPKfS0_Pfiii_param_1,
	.param .u64 .ptr .align 1 _Z17gemm_naive_kernelPKfS0_Pfiii_param_2,
	.param .u32 _Z17gemm_naive_kernelPKfS0_Pfiii_param_3,
	.param .u32 _Z17gemm_naive_kernelPKfS0_Pfiii_param_4,
	.param .u32 _Z17gemm_naive_kernelPKfS0_Pfiii_param_5
)
{
	.reg .pred 	%p<12>;
	.reg .b32 	%r<42>;
	.reg .b32 	%f<63>;
	.reg .b64 	%rd<13>;
	// demoted variable
	.shared .align 4 .b8 _ZZ17gemm_naive_kernelPKfS0_PfiiiE2As[1024];
	// demoted variable
	.shared .align 4 .b8 _ZZ17gemm_naive_kernelPKfS0_PfiiiE2Bs[1024];
	ld.param.u64 	%rd3, [_Z17gemm_naive_kernelPKfS0_Pfiii_param_0];
	ld.param.u64 	%rd4, [_Z17gemm_naive_kernelPKfS0_Pfiii_param_1];
	ld.param.u64 	%rd5, [_Z17gemm_naive_kernelPKfS0_Pfiii_param_2];
	ld.param.u32 	%r23, [_Z17gemm_naive_kernelPKfS0_Pfiii_param_3];
	ld.param.u32 	%r24, [_Z17gemm_naive_kernelPKfS0_Pfiii_param_4];
	ld.param.u32 	%r25, [_Z17gemm_naive_kernelPKfS0_Pfiii_param_5];
	mov.u32 	%r37, %tid.x;
	mov.u32 	%r39, %tid.y;
	mov.u32 	%r26, %ntid.y;
	mov.u32 	%r27, %ctaid.y;
	mad.lo.s32 	%r3, %r26, %r27, %r39;
	mov.u32 	%r28, %ntid.x;
	mov.u32 	%r29, %ctaid.x;
	mad.lo.s32 	%r4, %r28, %r29, %r37;
	setp.lt.s32 	%p1, %r25, 1;
	mov.f32 	%f62, 0f00000000;
	@%p1 bra 	$L__BB0_7;
	add.s32 	%r30, %r25, 15;
	shr.u32 	%r31, %r30, 4;
	shl.b32 	%r32, %r39, 6;
	mov.u32 	%r33, _ZZ17gemm_naive_kernelPKfS0_PfiiiE2As;
	add.s32 	%r5, %r33, %r32;
	shl.b32 	%r34, %r37, 2;
	add.s32 	%r6, %r5, %r34;
	mov.u32 	%r35, _ZZ17gemm_naive_kernelPKfS0_PfiiiE2Bs;
	add.s32 	%r8, %r35, %r34;
	add.s32 	%r7, %r8, %r32;
	neg.s32 	%r41, %r31;
	mad.lo.s32 	%r40, %r39, %r24, %r4;
	shl.b32 	%r11, %r24, 4;
	mad.lo.s32 	%r38, %r25, %r3, %r37;
	cvta.to.global.u64 	%rd1, %rd3;
	cvta.to.global.u64 	%rd2, %rd4;
	mov.f32 	%f62, 0f00000000;
$L__BB0_2:
	setp.ge.s32 	%p2, %r3, %r23;
	setp.ge.s32 	%p3, %r37, %r25;
	mov.f32 	%f60, 0f00000000;
	or.pred  	%p4, %p2, %p3;
	@%p4 bra 	$L__BB0_4;
	mul.wide.u32 	%rd6, %r38, 4;
	add.s64 	%rd7, %rd1, %rd6;
	ld.global.f32 	%f60, [%rd7];
$L__BB0_4:
	setp.ge.s32 	%p5, %r4, %r24;
	st.shared.f32 	[%r6], %f60;
	setp.ge.s32 	%p6, %r39, %r25;
	mov.f32 	%f61, 0f00000000;
	or.pred  	%p7, %p5, %p6;
	@%p7 bra 	$L__BB0_6;
	mul.wide.s32 	%rd8, %r40, 4;
	add.s64 	%rd9, %rd2, %rd8;
	ld.global.f32 	%f61, [%rd9];
$L__BB0_6:
	st.shared.f32 	[%r7], %f61;
	bar.sync 	0;
	ld.shared.f32 	%f12, [%r5];
	ld.shared.f32 	%f13, [%r8];
	fma.rn.f32 	%f14, %f12, %f13, %f62;
	ld.shared.f32 	%f15, [%r5+4];
	ld.shared.f32 	%f16, [%r8+64];
	fma.rn.f32 	%f17, %f15, %f16, %f14;
	ld.shared.f32 	%f18, [%r5+8];
	ld.shared.f32 	%f19, [%r8+128];
	fma.rn.f32 	%f20, %f18, %f19, %f17;
	ld.shared.f32 	%f21, [%r5+12];
	ld.shared.f32 	%f22, [%r8+192];
	fma.rn.f32 	%f23, %f21, %f22, %f20;
	ld.shared.f32 	%f24, [%r5+16];
	ld.shared.f32 	%f25, [%r8+256];
	fma.rn.f32 	%f26, %f24, %f25, %f23;
	ld.shared.f32 	%f27, [%r5+20];
	ld.shared.f32 	%f28, [%r8+320];
	fma.rn.f32 	%f29, %f27, %f28, %f26;
	ld.shared.f32 	%f30, [%r5+24];
	ld.shared.f32 	%f31, [%r8+384];
	fma.rn.f32 	%f32, %f30, %f31, %f29;
	ld.shared.f32 	%f33, [%r5+28];
	ld.shared.f32 	%f34, [%r8+448];
	fma.rn.f32 	%f35, %f33, %f34, %f32;
	ld.shared.f32 	%f36, [%r5+32];
	ld.shared.f32 	%f37, [%r8+512];
	fma.rn.f32 	%f38, %f36, %f37, %f35;
	ld.shared.f32 	%f39, [%r5+36];
	ld.shared.f32 	%f40, [%r8+576];
	fma.rn.f32 	%f41, %f39, %f40, %f38;
	ld.shared.f32 	%f42, [%r5+40];
	ld.shared.f32 	%f43, [%r8+640];
	fma.rn.f32 	%f44, %f42, %f43, %f41;
	ld.shared.f32 	%f45, [%r5+44];
	ld.shared.f32 	%f46, [%r8+704];
	fma.rn.f32 	%f47, %f45, %f46, %f44;
	ld.shared.f32 	%f48, [%r5+48];
	ld.shared.f32 	%f49, [%r8+768];
	fma.rn.f32 	%f50, %f48, %f49, %f47;
	ld.shared.f32 	%f51, [%r5+52];
	ld.shared.f32 	%f52, [%r8+832];
	fma.rn.f32 	%f53, %f51, %f52, %f50;
	ld.shared.f32 	%f54, [%r5+56];
	ld.shared.f32 	%f55, [%r8+896];
	fma.rn.f32 	%f56, %f54, %f55, %f53;
	ld.shared.f32 	%f57, [%r5+60];
	ld.shared.f32 	%f58, [%r8+960];
	fma.rn.f32 	%f62, %f57, %f58, %f56;
	bar.sync 	0;
	add.s32 	%r41, %r41, 1;
	setp.ne.s32 	%p8, %r41, 0;
	add.s32 	%r40, %r40, %r11;
	add.s32 	%r39, %r39, 16;
	add.s32 	%r38, %r38, 16;
	add.s32 	%r37, %r37, 16;
	@%p8 bra 	$L__BB0_2;
$L__BB0_7:
	setp.ge.s32 	%p9, %r3, %r23;
	setp.ge.s32 	%p10, %r4, %r24;
	or.pred  	%p11, %p9, %p10;
	@%p11 bra 	$L__BB0_9;
	mad.lo.s32 	%r36, %r24, %r3, %r4;
	cvta.to.global.u64 	%rd10, %rd5;
	mul.wide.s32 	%rd11, %r36, 4;
	add.s64 	%rd12, %rd10, %rd11;
	st.global.f32 	[%rd12], %f62;
$L__BB0_9:
	ret;

}


// ===== COMPILED SASS (sm_100) =====

	.target	sm_100

	.elftype	@"ET_EXEC"


//--------------------- .note.nv.tkinfo           --------------------------
	.section	.note.nv.tkinfo,"",@"SHT_NOTE"
	.sectionflags	@"SHF_NOTE_NV_TKINFO"
	.tkinfo
        /*0018*/ 	.word	0x00000002
        /*0030*/ 	.string	""
        /*0030*/ 	.string	"ptxas"
        /*0030*/ 	.string	"Cuda compilation tools, release 13.0, V13.0.88"
        /*0030*/ 	.string	"Build cuda_13.0.r13.0/compiler.36424714_0"
        /*0030*/ 	.string	"-arch sm_100 -m 64 "



//--------------------- .note.nv.cuinfo           --------------------------
	.section	.note.nv.cuinfo,"",@"SHT_NOTE"
	.sectionflags	@"SHF_NOTE_NV_CUINFO"
        /*0018*/ 	.short	0x0002
        /*001a*/ 	.short	0x0064
        /*001c*/ 	.short	0x0082
	.zero		2


//--------------------- .nv.info                  --------------------------
	.section	.nv.info,"",@"SHT_CUDA_INFO"
	.align	4


	//----- nvinfo : EIATTR_REGCOUNT
	.align		4
        /*0000*/ 	.byte	0x04, 0x2f
        /*0002*/ 	.short	(.L_1 - .L_0)
	.align		4
.L_0:
        /*0004*/ 	.word	index@(_Z17gemm_naive_kernelPKfS0_Pfiii)
        /*0008*/ 	.word	0x00000020


	//----- nvinfo : EIATTR_FRAME_SIZE
	.align		4
.L_1:
        /*000c*/ 	.byte	0x04, 0x11
        /*000e*/ 	.short	(.L_3 - .L_2)
	.align		4
.L_2:
        /*0010*/ 	.word	index@(_Z17gemm_naive_kernelPKfS0_Pfiii)
        /*0014*/ 	.word	0x00000000


	//----- nvinfo : EIATTR_MIN_STACK_SIZE
	.align		4
.L_3:
        /*0018*/ 	.byte	0x04, 0x12
        /*001a*/ 	.short	(.L_5 - .L_4)
	.align		4
.L_4:
        /*001c*/ 	.word	index@(_Z17gemm_naive_kernelPKfS0_Pfiii)
        /*0020*/ 	.word	0x00000000
.L_5:


//--------------------- .nv.compat                --------------------------
	.section	.nv.compat,"",@"SHT_CUDA_COMPAT_INFO"
	.align	4
        /*0000*/ 	.byte	0x02, 0x09, 0x00, 0x00, 0x02, 0x02, 0x01, 0x00, 0x02, 0x05, 0x05, 0x00, 0x03, 0x07, 0x01, 0x01
        /*0010*/ 	.byte	0x02, 0x03, 0x00, 0x00, 0x02, 0x06, 0x01, 0x00, 0x04, 0x0b, 0x08, 0x00, 0x09, 0x00, 0x00, 0x00
        /*0020*/ 	.byte	0x00, 0x00, 0x00, 0x00


//--------------------- .nv.info._Z17gemm_naive_kernelPKfS0_Pfiii --------------------------
	.section	.nv.info._Z17gemm_naive_kernelPKfS0_Pfiii,"",@"SHT_CUDA_INFO"
	.sectionflags	@""
	.align	4


	//----- nvinfo : EIATTR_CUDA_API_VERSION
	.align		4
        /*0000*/ 	.byte	0x04, 0x37
        /*0002*/ 	.short	(.L_7 - .L_6)
.L_6:
        /*0004*/ 	.word	0x00000082


	//----- nvinfo : EIATTR_KPARAM_INFO
	.align		4
.L_7:
        /*0008*/ 	.byte	0x04, 0x17
        /*000a*/ 	.short	(.L_9 - .L_8)
.L_8:
        /*000c*/ 	.word	0x00000000
        /*0010*/ 	.short	0x0005
        /*0012*/ 	.short	0x0020
        /*0014*/ 	.byte	0x00, 0xf0, 0x11, 0x00


	//----- nvinfo : EIATTR_KPARAM_INFO
	.align		4
.L_9:
        /*0018*/ 	.byte	0x04, 0x17
        /*001a*/ 	.short	(.L_11 - .L_10)
.L_10:
        /*001c*/ 	.word	0x00000000
        /*0020*/ 	.short	0x0004
        /*0022*/ 	.short	0x001c
        /*0024*/ 	.byte	0x00, 0xf0, 0x11, 0x00


	//----- nvinfo : EIATTR_KPARAM_INFO
	.align		4
.L_11:
        /*0028*/ 	.byte	0x04, 0x17
        /*002a*/ 	.short	(.L_13 - .L_12)
.L_12:
        /*002c*/ 	.word	0x00000000
        /*0030*/ 	.short	0x0003
        /*0032*/ 	.short	0x0018
        /*0034*/ 	.byte	0x00, 0xf0, 0x11, 0x00


	//----- nvinfo : EIATTR_KPARAM_INFO
	.align		4
.L_13:
        /*0038*/ 	.byte	0x04, 0x17
        /*003a*/ 	.short	(.L_15 - .L_14)
.L_14:
        /*003c*/ 	.word	0x00000000
        /*0040*/ 	.short	0x0002
        /*0042*/ 	.short	0x0010
        /*0044*/ 	.byte	0x00, 0xf5, 0x21, 0x00


	//----- nvinfo : EIATTR_KPARAM_INFO
	.align		4
.L_15:
        /*0048*/ 	.byte	0x04, 0x17
        /*004a*/ 	.short	(.L_17 - .L_16)
.L_16:
        /*004c*/ 	.word	0x00000000
        /*0050*/ 	.short	0x0001
        /*0052*/ 	.short	0x0008
        /*0054*/ 	.byte	0x00, 0xf5, 0x21, 0x00


	//----- nvinfo : EIATTR_KPARAM_INFO
	.align		4
.L_17:
        /*0058*/ 	.byte	0x04, 0x17
        /*005a*/ 	.short	(.L_19 - .L_18)
.L_18:
        /*005c*/ 	.word	0x00000000
        /*0060*/ 	.short	0x0000
        /*0062*/ 	.short	0x0000
        /*0064*/ 	.byte	0x00, 0xf5, 0x21, 0x00


	//----- nvinfo : EIATTR_SPARSE_MMA_MASK
	.align		4
.L_19:
        /*0068*/ 	.byte	0x03, 0x50
        /*006a*/ 	.short	0x0000


	//----- nvinfo : EIATTR_MAXREG_COUNT
	.align		4
        /*006c*/ 	.byte	0x03, 0x1b
        /*006e*/ 	.short	0x00ff


	//----- nvinfo : EIATTR_NUM_BARRIERS
	.align		4
        /*0070*/ 	.byte	0x02, 0x4c
        /*0072*/ 	.byte	0x01
	.zero		1


	//----- nvinfo : EIATTR_MERCURY_ISA_VERSION
	.align		4
        /*0074*/ 	.byte	0x03, 0x5f
        /*0076*/ 	.short	0x0101


	//----- nvinfo : EIATTR_VRC_CTA_INIT_COUNT
	.align		4
        /*0078*/ 	.byte	0x02, 0x4a
	.zero		1
	.zero		1


	//----- nvinfo : EIATTR_EXIT_INSTR_OFFSETS
	.align		4
        /*007c*/ 	.byte	0x04, 0x1c
        /*007e*/ 	.short	(.L_21 - .L_20)


	//   ....[0]....
.L_20:
        /*0080*/ 	.word	0x000005f0


	//   ....[1]....
        /*0084*/ 	.word	0x00000640


	//----- nvinfo : EIATTR_CBANK_PARAM_SIZE
	.align		4
.L_21:
        /*0088*/ 	.byte	0x03, 0x19
        /*008a*/ 	.short	0x0024


	//----- nvinfo : EIATTR_PARAM_CBANK
	.align		4
        /*008c*/ 	.byte	0x04, 0x0a
        /*008e*/ 	.short	(.L_23 - .L_22)
	.align		4
.L_22:
        /*0090*/ 	.word	index@(.nv.constant0._Z17gemm_naive_kernelPKfS0_Pfiii)
        /*0094*/ 	.short	0x0380
        /*0096*/ 	.short	0x0024


	//----- nvinfo : EIATTR_SW_WAR
	.align		4
.L_23:
        /*0098*/ 	.byte	0x04, 0x36
        /*009a*/ 	.short	(.L_25 - .L_24)
.L_24:
        /*009c*/ 	.word	0x00000008
.L_25:


//--------------------- .nv.callgraph             --------------------------
	.section	.nv.callgraph,"",@"SHT_CUDA_CALLGRAPH"
	.align	4
	.sectionentsize	8
	.align		4
        /*0000*/ 	.word	0x00000000
	.align		4
        /*0004*/ 	.word	0xffffffff
	.align		4
        /*0008*/ 	.word	0x00000000
	.align		4
        /*000c*/ 	.word	0xfffffffe
	.align		4
        /*0010*/ 	.word	0x00000000
	.align		4
        /*0014*/ 	.word	0xfffffffd
	.align		4
        /*0018*/ 	.word	0x00000000
	.align		4
        /*001c*/ 	.word	0xfffffffc


//--------------------- .text._Z17gemm_naive_kernelPKfS0_Pfiii --------------------------
	.section	.text._Z17gemm_naive_kernelPKfS0_Pfiii,"ax",@progbits
	.align	128
        .global         _Z17gemm_naive_kernelPKfS0_Pfiii
        .type           _Z17gemm_naive_kernelPKfS0_Pfiii,@function
        .size           _Z17gemm_naive_kernelPKfS0_Pfiii,(.L_x_3 - _Z17gemm_naive_kernelPKfS0_Pfiii)
        .other          _Z17gemm_naive_kernelPKfS0_Pfiii,@"STO_CUDA_ENTRY STV_DEFAULT"
_Z17gemm_naive_kernelPKfS0_Pfiii:
.text._Z17gemm_naive_kernelPKfS0_Pfiii:
[----:B------:R-:W-:Y:S01]  /*0000*/  LDC R1, c[0x0][0x37c] ;  /* 0x0000df00ff017b82 */ /* 0x000fe20000000800 */
[----:B------:R-:W0:Y:S01]  /*0010*/  S2R R0, SR_TID.Y ;  /* 0x0000000000007919 */ /* 0x000e220000002200 */
[----:B------:R-:W1:Y:S01]  /*0020*/  LDCU UR10, c[0x0][0x3a0] ;  /* 0x00007400ff0a77ac */ /* 0x000e620008000800 */
[----:B------:R-:W-:Y:S01]  /*0030*/  HFMA2 R21, -RZ, RZ, 0, 0 ;  /* 0x00000000ff157431 */ /* 0x000fe200000001ff */
[----:B------:R-:W0:Y:S01]  /*0040*/  S2R R3, SR_CTAID.Y ;  /* 0x0000000000037919 */ /* 0x000e220000002600 */
[----:B------:R-:W0:Y:S01]  /*0050*/  LDCU UR4, c[0x0][0x364] ;  /* 0x00006c80ff0477ac */ /* 0x000e220008000800 */
[----:B------:R-:W2:Y:S01]  /*0060*/  S2R R13, SR_TID.X ;  /* 0x00000000000d7919 */ /* 0x000ea20000002100 */
[----:B------:R-:W2:Y:S01]  /*0070*/  LDCU UR5, c[0x0][0x360] ;  /* 0x00006c00ff0577ac */ /* 0x000ea20008000800 */
[----:B------:R-:W2:Y:S01]  /*0080*/  S2R R4, SR_CTAID.X ;  /* 0x0000000000047919 */ /* 0x000ea20000002500 */
[----:B------:R-:W3:Y:S01]  /*0090*/  LDCU.64 UR8, c[0x0][0x358] ;  /* 0x00006b00ff0877ac */ /* 0x000ee20008000a00 */
[----:B-1----:R-:W-:Y:S01]  /*00a0*/  UISETP.GE.AND UP0, UPT, UR10, 0x1, UPT ;  /* 0x000000010a00788c */ /* 0x002fe2000bf06270 */
[----:B0-----:R-:W-:-:S02]  /*00b0*/  IMAD R2, R3, UR4, R0 ;  /* 0x0000000403027c24 */ /* 0x001fc4000f8e0200 */
[----:B--2---:R-:W-:-:S06]  /*00c0*/  IMAD R3, R4, UR5, R13 ;  /* 0x0000000504037c24 */ /* 0x004fcc000f8e020d */
[----:B---3--:R-:W-:Y:S05]  /*00d0*/  BRA.U !UP0, `(.L_x_0) ;  /* 0x0000000508387547 */ /* 0x008fea000b800000 */
[----:B------:R-:W0:Y:S01]  /*00e0*/  S2UR UR7, SR_CgaCtaId ;  /* 0x00000000000779c3 */ /* 0x000e220000008800 */
[----:B------:R-:W1:Y:S01]  /*00f0*/  LDCU UR11, c[0x0][0x39c] ;  /* 0x00007380ff0b77ac */ /* 0x000e620008000800 */
[----:B------:R-:W-:Y:S01]  /*0100*/  MOV R21, RZ ;  /* 0x000000ff00157202 */ /* 0x000fe20000000f00 */
[----:B------:R-:W-:Y:S01]  /*0110*/  IMAD R14, R2, UR10, R13 ;  /* 0x0000000a020e7c24 */ /* 0x000fe2000f8e020d */
[----:B------:R-:W-:Y:S01]  /*0120*/  UMOV UR5, 0x400 ;  /* 0x0000040000057882 */ /* 0x000fe20000000000 */
[----:B------:R-:W-:-:S03]  /*0130*/  UIADD3 UR4, UPT, UPT, UR10, 0xf, URZ ;  /* 0x0000000f0a047890 */ /* 0x000fc6000fffe0ff */
[----:B------:R-:W2:Y:S01]  /*0140*/  LDC R12, c[0x0][0x39c] ;  /* 0x0000e700ff0c7b82 */ /* 0x000ea20000000800 */
[----:B------:R-:W-:Y:S02]  /*0150*/  UIADD3 UR6, UPT, UPT, UR5, 0x400, URZ ;  /* 0x0000040005067890 */ /* 0x000fe4000fffe0ff */
[----:B------:R-:W-:Y:S01]  /*0160*/  USHF.R.U32.HI UR4, URZ, 0x4, UR4 ;  /* 0x00000004ff047899 */ /* 0x000fe20008011604 */
[----:B------:R-:W3:Y:S01]  /*0170*/  LDCU UR13, c[0x0][0x3a0] ;  /* 0x00007400ff0d77ac */ /* 0x000ee20008000800 */
[----:B------:R-:W4:Y:S01]  /*0180*/  LDCU UR12, c[0x0][0x398] ;  /* 0x00007300ff0c77ac */ /* 0x000f220008000800 */
[----:B-1----:R-:W-:Y:S01]  /*0190*/  IMAD R19, R0, UR11, R3 ;  /* 0x0000000b00137c24 */ /* 0x002fe2000f8e0203 */
[----:B------:R-:W-:Y:S02]  /*01a0*/  UIADD3 UR4, UPT, UPT, -UR4, URZ, URZ ;  /* 0x000000ff04047290 */ /* 0x000fe4000fffe1ff */
[----:B0-----:R-:W-:Y:S02]  /*01b0*/  ULEA UR5, UR7, UR5, 0x18 ;  /* 0x0000000507057291 */ /* 0x001fe4000f8ec0ff */
[----:B------:R-:W-:-:S04]  /*01c0*/  ULEA UR6, UR7, UR6, 0x18 ;  /* 0x0000000607067291 */ /* 0x000fc8000f8ec0ff */
[C---:B------:R-:W-:Y:S02]  /*01d0*/  LEA R16, R0.reuse, UR5, 0x6 ;  /* 0x0000000500107c11 */ /* 0x040fe4000f8e30ff */
[C---:B------:R-:W-:Y:S02]  /*01e0*/  LEA R15, R13.reuse, UR6, 0x2 ;  /* 0x000000060d0f7c11 */ /* 0x040fe4000f8e10ff */
[----:B------:R-:W-:Y:S02]  /*01f0*/  LEA R18, R13, R16, 0x2 ;  /* 0x000000100d127211 */ /* 0x000fe400078e10ff */
[----:B---34-:R-:W-:-:S07]  /*0200*/  LEA R17, R0, R15, 0x6 ;  /* 0x0000000f00117211 */ /* 0x018fce00078e30ff */
.L_x_1:
[----:B------:R-:W-:Y:S01]  /*0210*/  ISETP.GE.AND P1, PT, R13, UR13, PT ;  /* 0x0000000d0d007c0c */ /* 0x000fe2000bf26270 */
[----:B------:R-:W-:Y:S01]  /*0220*/  HFMA2 R22, -RZ, RZ, 0, 0 ;  /* 0x00000000ff167431 */ /* 0x000fe200000001ff */
[----:B------:R-:W-:Y:S02]  /*0230*/  ISETP.GE.AND P0, PT, R0, UR13, PT ;  /* 0x0000000d00007c0c */ /* 0x000fe4000bf06270 */
[----:B------:R-:W-:Y:S02]  /*0240*/  ISETP.GE.OR P1, PT, R2, UR12, P1 ;  /* 0x0000000c02007c0c */ /* 0x000fe40008f26670 */
[----:B--2---:R-:W-:Y:S02]  /*0250*/  ISETP.GE.OR P0, PT, R3, R12, P0 ;  /* 0x0000000c0300720c */ /* 0x004fe40000706670 */
[----:B------:R-:W-:-:S09]  /*0260*/  MOV R29, RZ ;  /* 0x000000ff001d7202 */ /* 0x000fd20000000f00 */
[----:B------:R-:W0:Y:S08]  /*0270*/  @!P1 LDC.64 R6, c[0x0][0x380] ;  /* 0x0000e000ff069b82 */ /* 0x000e300000000a00 */
[----:B------:R-:W1:Y:S01]  /*0280*/  @!P0 LDC.64 R4, c[0x0][0x388] ;  /* 0x0000e200ff048b82 */ /* 0x000e620000000a00 */
[----:B0-----:R-:W-:-:S05]  /*0290*/  @!P1 IMAD.WIDE.U32 R6, R14, 0x4, R6 ;  /* 0x000000040e069825 */ /* 0x001fca00078e0006 */
[----:B------:R-:W2:Y:S01]  /*02a0*/  @!P1 LDG.E R29, desc[UR8][R6.64] ;  /* 0x00000008061d9981 */ /* 0x000ea2000c1e1900 */
[----:B-1----:R-:W-:-:S05]  /*02b0*/  @!P0 IMAD.WIDE R24, R19, 0x4, R4 ;  /* 0x0000000413188825 */ /* 0x002fca00078e0204 */
[----:B------:R-:W3:Y:S01]  /*02c0*/  @!P0 LDG.E R22, desc[UR8][R24.64] ;  /* 0x0000000818168981 */ /* 0x000ee2000c1e1900 */
[----:B------:R-:W-:-:S04]  /*02d0*/  UIADD3 UR4, UPT, UPT, UR4, 0x1, URZ ;  /* 0x0000000104047890 */ /* 0x000fc8000fffe0ff */
[----:B------:R-:W-:Y:S01]  /*02e0*/  UISETP.NE.AND UP0, UPT, UR4, URZ, UPT ;  /* 0x000000ff0400728c */ /* 0x000fe2000bf05270 */
[----:B------:R-:W-:Y:S02]  /*02f0*/  IADD3 R0, PT, PT, R0, 0x10, RZ ;  /* 0x0000001000007810 */ /* 0x000fe40007ffe0ff */
[----:B------:R-:W-:Y:S02]  /*0300*/  IADD3 R13, PT, PT, R13, 0x10, RZ ;  /* 0x000000100d0d7810 */ /* 0x000fe40007ffe0ff */
[----:B------:R-:W-:Y:S02]  /*0310*/  IADD3 R14, PT, PT, R14, 0x10, RZ ;  /* 0x000000100e0e7810 */ /* 0x000fe40007ffe0ff */
[----:B------:R-:W-:Y:S01]  /*0320*/  LEA R19, R12, R19, 0x4 ;  /* 0x000000130c137211 */ /* 0x000fe200078e20ff */
[----:B--2---:R-:W-:Y:S04]  /*0330*/  STS [R18], R29 ;  /* 0x0000001d12007388 */ /* 0x004fe80000000800 */
[----:B---3--:R-:W-:Y:S01]  /*0340*/  STS [R17], R22 ;  /* 0x0000001611007388 */ /* 0x008fe20000000800 */
[----:B------:R-:W-:Y:S06]  /*0350*/  BAR.SYNC.DEFER_BLOCKING 0x0 ;  /* 0x0000000000007b1d */ /* 0x000fec0000010000 */
[----:B------:R-:W-:Y:S04]  /*0360*/  LDS R28, [R15] ;  /* 0x000000000f1c7984 */ /* 0x000fe80000000800 */
[----:B------:R-:W0:Y:S04]  /*0370*/  LDS.128 R8, [R16] ;  /* 0x0000000010087984 */ /* 0x000e280000000c00 */
[----:B------:R-:W1:Y:S04]  /*0380*/  LDS R29, [R15+0x40] ;  /* 0x000040000f1d7984 */ /* 0x000e680000000800 */
[----:B------:R-:W2:Y:S04]  /*0390*/  LDS R27, [R15+0x80] ;  /* 0x000080000f1b7984 */ /* 0x000ea80000000800 */
[----:B------:R-:W3:Y:S04]  /*03a0*/  LDS R26, [R15+0xc0] ;  /* 0x0000c0000f1a7984 */ /* 0x000ee80000000800 */
[----:B------:R-:W-:Y:S04]  /*03b0*/  LDS R23, [R15+0x100] ;  /* 0x000100000f177984 */ /* 0x000fe80000000800 */
[----:B------:R-:W4:Y:S04]  /*03c0*/  LDS.128 R4, [R16+0x10] ;  /* 0x0000100010047984 */ /* 0x000f280000000c00 */
[----:B------:R-:W5:Y:S04]  /*03d0*/  LDS R20, [R15+0x140] ;  /* 0x000140000f147984 */ /* 0x000f680000000800 */
[----:B------:R-:W5:Y:S04]  /*03e0*/  LDS R25, [R15+0x180] ;  /* 0x000180000f197984 */ /* 0x000f680000000800 */
[----:B------:R-:W5:Y:S04]  /*03f0*/  LDS R22, [R15+0x1c0] ;  /* 0x0001c0000f167984 */ /* 0x000f680000000800 */
[----:B------:R-:W-:Y:S01]  /*0400*/  LDS R24, [R15+0x240] ;  /* 0x000240000f187984 */ /* 0x000fe20000000800 */
[----:B0-----:R-:W-:-:S03]  /*0410*/  FFMA R8, R8, R28, R21 ;  /* 0x0000001c08087223 */ /* 0x001fc60000000015 */
[----:B------:R-:W-:Y:S01]  /*0420*/  LDS R21, [R15+0x200] ;  /* 0x000200000f157984 */ /* 0x000fe20000000800 */
[----:B-1----:R-:W-:-:S04]  /*0430*/  FFMA R8, R29, R9, R8 ;  /* 0x000000091d087223 */ /* 0x002fc80000000008 */
[----:B--2---:R-:W-:-:S04]  /*0440*/  FFMA R27, R27, R10, R8 ;  /* 0x0000000a1b1b7223 */ /* 0x004fc80000000008 */
[----:B---3--:R-:W-:Y:S02]  /*0450*/  FFMA R27, R26, R11, R27 ;  /* 0x0000000b1a1b7223 */ /* 0x008fe4000000001b */
[----:B------:R-:W0:Y:S02]  /*0460*/  LDS.128 R8, [R16+0x20] ;  /* 0x0000200010087984 */ /* 0x000e240000000c00 */
[----:B----4-:R-:W-:-:S04]  /*0470*/  FFMA R23, R4, R23, R27 ;  /* 0x0000001704177223 */ /* 0x010fc8000000001b */
[----:B-----5:R-:W-:Y:S02]  /*0480*/  FFMA R20, R20, R5, R23 ;  /* 0x0000000514147223 */ /* 0x020fe40000000017 */
[----:B------:R-:W1:Y:S02]  /*0490*/  LDS R23, [R15+0x280] ;  /* 0x000280000f177984 */ /* 0x000e640000000800 */
[----:B------:R-:W-:Y:S02]  /*04a0*/  FFMA R25, R25, R6, R20 ;  /* 0x0000000619197223 */ /* 0x000fe40000000014 */
[----:B------:R-:W2:Y:S02]  /*04b0*/  LDS R20, [R15+0x2c0] ;  /* 0x0002c0000f147984 */ /* 0x000ea40000000800 */
[----:B------:R-:W-:Y:S02]  /*04c0*/  FFMA R27, R22, R7, R25 ;  /* 0x00000007161b7223 */ /* 0x000fe40000000019 */
[----:B------:R-:W-:Y:S04]  /*04d0*/  LDS R25, [R15+0x300] ;  /* 0x000300000f197984 */ /* 0x000fe80000000800 */
[----:B------:R-:W3:Y:S04]  /*04e0*/  LDS.128 R4, [R16+0x30] ;  /* 0x0000300010047984 */ /* 0x000ee80000000c00 */
[----:B------:R-:W4:Y:S01]  /*04f0*/  LDS R22, [R15+0x340] ;  /* 0x000340000f167984 */ /* 0x000f220000000800 */
[----:B0-----:R-:W-:-:S03]  /*0500*/  FFMA R27, R8, R21, R27 ;  /* 0x00000015081b7223 */ /* 0x001fc6000000001b */
[----:B------:R-:W0:Y:S04]  /*0510*/  LDS R21, [R15+0x380] ;  /* 0x000380000f157984 */ /* 0x000e280000000800 */
[----:B------:R-:W5:Y:S01]  /*0520*/  LDS R8, [R15+0x3c0] ;  /* 0x0003c0000f087984 */ /* 0x000f620000000800 */
[----:B------:R-:W-:-:S04]  /*0530*/  FFMA R24, R24, R9, R27 ;  /* 0x0000000918187223 */ /* 0x000fc8000000001b */
[----:B-1----:R-:W-:-:S04]  /*0540*/  FFMA R23, R23, R10, R24 ;  /* 0x0000000a17177223 */ /* 0x002fc80000000018 */
[----:B--2---:R-:W-:-:S04]  /*0550*/  FFMA R11, R20, R11, R23 ;  /* 0x0000000b140b7223 */ /* 0x004fc80000000017 */
[----:B---3--:R-:W-:-:S04]  /*0560*/  FFMA R11, R4, R25, R11 ;  /* 0x00000019040b7223 */ /* 0x008fc8000000000b */
[----:B----4-:R-:W-:-:S04]  /*0570*/  FFMA R22, R22, R5, R11 ;  /* 0x0000000516167223 */ /* 0x010fc8000000000b */
[----:B0-----:R-:W-:-:S04]  /*0580*/  FFMA R21, R21, R6, R22 ;  /* 0x0000000615157223 */ /* 0x001fc80000000016 */
[----:B-----5:R-:W-:Y:S01]  /*0590*/  FFMA R21, R8, R7, R21 ;  /* 0x0000000708157223 */ /* 0x020fe20000000015 */
[----:B------:R-:W-:Y:S06]  /*05a0*/  BAR.SYNC.DEFER_BLOCKING 0x0 ;  /* 0x0000000000007b1d */ /* 0x000fec0000010000 */
[----:B------:R-:W-:Y:S05]  /*05b0*/  BRA.U UP0, `(.L_x_1) ;  /* 0xfffffffd00147547 */ /* 0x000fea000b83ffff */
.L_x_0:
[----:B------:R-:W0:Y:S02]  /*05c0*/  LDCU.64 UR4, c[0x0][0x398] ;  /* 0x00007300ff0477ac */ /* 0x000e240008000a00 */
[----:B0-----:R-:W-:-:S04]  /*05d0*/  ISETP.GE.AND P0, PT, R3, UR5, PT ;  /* 0x0000000503007c0c */ /* 0x001fc8000bf06270 */
[----:B------:R-:W-:-:S13]  /*05e0*/  ISETP.GE.OR P0, PT, R2, UR4, P0 ;  /* 0x0000000402007c0c */ /* 0x000fda0008706670 */
[----:B------:R-:W-:Y:S05]  /*05f0*/  @P0 EXIT ;  /* 0x000000000000094d */ /* 0x000fea0003800000 */
[----:B------:R-:W0:Y:S01]  /*0600*/  LDC.64 R4, c[0x0][0x390] ;  /* 0x0000e400ff047b82 */ /* 0x000e220000000a00 */
[----:B------:R-:W-:-:S04]  /*0610*/  IMAD R3, R2, UR5, R3 ;  /* 0x0000000502037c24 */ /* 0x000fc8000f8e0203 */
[----:B0-----:R-:W-:-:S05]  /*0620*/  IMAD.WIDE R2, R3, 0x4, R4 ;  /* 0x0000000403027825 */ /* 0x001fca00078e0204 */
[----:B------:R-:W-:Y:S01]  /*0630*/  STG.E desc[UR8][R2.64], R21 ;  /* 0x0000001502007986 */ /* 0x000fe2000c101908 */
[----:B------:R-:W-:Y:S05]  /*0640*/  EXIT ;  /* 0x000000000000794d */ /* 0x000fea0003800000 */
.L_x_2:
[----:B------:R-:W-:-:S00]  /*0650*/  BRA `(.L_x_2) ;  /* 0xfffffffc00fc7947 */ /* 0x000fc0000383ffff */
[----:B------:R-:W-:-:S00]  /*0660*/  NOP ;  /* 0x0000000000007918 */ /* 0x000fc00000000000 */
        /* <DEDUP_REMOVED lines=9> */
.L_x_3:


//--------------------- .nv.shared._Z17gemm_naive_kernelPKfS0_Pfiii --------------------------
	.section	.nv.shared._Z17gemm_naive_kernelPKfS0_Pfiii,"aw",@nobits
	.sectionflags	@""
	.align	4
.nv.shared._Z17gemm_naive_kernelPKfS0_Pfiii:
	.zero		3072


//--------------------- .nv.shared.reserved.0     --------------------------
	.section	.nv.shared.reserved.0,"aw",@nobits
	.weak		__nv_reservedSMEM_offset_0_alias
	.size		__nv_reservedSMEM_offset_0_alias, 0, 64
	.other		__nv_reservedSMEM_offset_0_alias,@"STO_CUDA_RESERVED_SHARED STV_DEFAULT"
__nv_reservedSMEM_offset_0_alias:
	.zero		0
	.zero		64


//--------------------- .nv.constant0._Z17gemm_naive_kernelPKfS0_Pfiii --------------------------
	.section	.nv.constant0._Z17gemm_naive_kernelPKfS0_Pfiii,"a",@progbits
	.sectionflags	@""
	.align	4
.nv.constant0._Z17gemm_naive_kernelPKfS0_Pfiii:
	.zero		932


//--------------------- SYMBOLS --------------------------

	.type		.nv.reservedSmem.offset0,@object
	.size		.nv.reservedSmem.offset0,0x4
	.type		.nv.reservedSmem.cap,@object
	.size		.nv.reservedSmem.cap,0x4
